//
// Generated by NVIDIA NVVM Compiler
//
// Compiler Build ID: CL-36424714
// Cuda compilation tools, release 13.0, V13.0.88
// Based on NVVM 20.0.0
//

.version 9.0
.target sm_100
.address_size 64

	// .globl	_Z6kernelPi
.extern .func  (.param .b32 func_retval0) vprintf
(
	.param .b64 vprintf_param_0,
	.param .b64 vprintf_param_1
)
;
.global .align 1 .b8 $str$1[65] = {66, 108, 111, 99, 107, 32, 91, 37, 100, 44, 37, 100, 44, 37, 100, 93, 32, 111, 102, 32, 91, 37, 100, 44, 37, 100, 44, 37, 100, 93, 44, 32, 84, 104, 114, 101, 97, 100, 32, 91, 37, 100, 44, 37, 100, 44, 37, 100, 93, 32, 111, 102, 32, 91, 37, 100, 44, 37, 100, 44, 37, 100, 93, 10};

.visible .entry _Z6kernelPi(
	.param .u64 .ptr .align 1 _Z6kernelPi_param_0
)
{
	.local .align 16 .b8 	__local_depot0[48];
	.reg .b64 	%SP;
	.reg .b64 	%SPL;
	.reg .b32 	%r<16>;
	.reg .b64 	%rd<7>;

	mov.u64 	%SPL, __local_depot0;
	cvta.local.u64 	%SP, %SPL;
	ld.param.u64 	%rd1, [_Z6kernelPi_param_0];
	cvta.to.global.u64 	%rd2, %rd1;
	add.u64 	%rd3, %SP, 0;
	add.u64 	%rd4, %SPL, 0;
	mov.u32 	%r1, %ctaid.x;
	mov.u32 	%r2, %ctaid.y;
	mov.u32 	%r3, %ctaid.z;
	mov.u32 	%r4, %nctaid.x;
	mov.u32 	%r5, %nctaid.y;
	mov.u32 	%r6, %nctaid.z;
	mov.u32 	%r7, %tid.x;
	mov.u32 	%r8, %tid.y;
	mov.u32 	%r9, %tid.z;
	mov.u32 	%r10, %ntid.x;
	mov.u32 	%r11, %ntid.y;
	mov.u32 	%r12, %ntid.z;
	st.local.v4.u32 	[%rd4], {%r1, %r2, %r3, %r4};
	st.local.v4.u32 	[%rd4+16], {%r5, %r6, %r7, %r8};
	st.local.v4.u32 	[%rd4+32], {%r9, %r10, %r11, %r12};
	mov.u64 	%rd5, $str$1;
	cvta.global.u64 	%rd6, %rd5;
	{ // callseq 0, 0
	.param .b64 param0;
	st.param.b64 	[param0], %rd6;
	.param .b64 param1;
	st.param.b64 	[param1], %rd3;
	.param .b32 retval0;
	call.uni (retval0), 
	vprintf, 
	(
	param0, 
	param1
	);
	ld.param.b32 	%r13, [retval0];
	} // callseq 0
	mov.b32 	%r15, 1;
	st.global.u32 	[%rd2], %r15;
	ret;

}


// ===== COMPILED SASS (sm_100) =====

	.target	sm_100

	.elftype	@"ET_EXEC"


//--------------------- .note.nv.tkinfo           --------------------------
	.section	.note.nv.tkinfo,"",@"SHT_NOTE"
	.sectionflags	@"SHF_NOTE_NV_TKINFO"
	.tkinfo
        /*0018*/ 	.word	0x00000002
        /*0030*/ 	.string	""
        /*0030*/ 	.string	"ptxas"
        /*0030*/ 	.string	"Cuda compilation tools, release 13.0, V13.0.88"
        /*0030*/ 	.string	"Build cuda_13.0.r13.0/compiler.36424714_0"
        /*0030*/ 	.string	"-arch sm_100 -m 64 "



//--------------------- .note.nv.cuinfo           --------------------------
	.section	.note.nv.cuinfo,"",@"SHT_NOTE"
	.sectionflags	@"SHF_NOTE_NV_CUINFO"
        /*0018*/ 	.short	0x0002
        /*001a*/ 	.short	0x0064
        /*001c*/ 	.short	0x0082
	.zero		2


//--------------------- .nv.info                  --------------------------
	.section	.nv.info,"",@"SHT_CUDA_INFO"
	.align	4


	//----- nvinfo : EIATTR_REGCOUNT
	.align		4
        /*0000*/ 	.byte	0x04, 0x2f
        /*0002*/ 	.short	(.L_2 - .L_1)
	.align		4
.L_1:
        /*0004*/ 	.word	index@(_Z6kernelPi)
        /*0008*/ 	.word	0x00000018


	//----- nvinfo : EIATTR_FRAME_SIZE
	.align		4
.L_2:
        /*000c*/ 	.byte	0x04, 0x11
        /*000e*/ 	.short	(.L_4 - .L_3)
	.align		4
.L_3:
        /*0010*/ 	.word	index@(_Z6kernelPi)
        /*0014*/ 	.word	0x00000030


	//----- nvinfo : EIATTR_MIN_STACK_SIZE
	.align		4
.L_4:
        /*0018*/ 	.byte	0x04, 0x12
        /*001a*/ 	.short	(.L_6 - .L_5)
	.align		4
.L_5:
        /*001c*/ 	.word	index@(_Z6kernelPi)
        /*0020*/ 	.word	0x00000030
.L_6:


//--------------------- .nv.compat                --------------------------
	.section	.nv.compat,"",@"SHT_CUDA_COMPAT_INFO"
	.align	4
        /*0000*/ 	.byte	0x02, 0x09, 0x00, 0x00, 0x02, 0x02, 0x01, 0x00, 0x02, 0x05, 0x05, 0x00, 0x03, 0x07, 0x01, 0x01
        /*0010*/ 	.byte	0x02, 0x03, 0x00, 0x00, 0x02, 0x06, 0x01, 0x00, 0x04, 0x0b, 0x08, 0x00, 0x09, 0x00, 0x00, 0x00
        /*0020*/ 	.byte	0x00, 0x00, 0x00, 0x00


//--------------------- .nv.info._Z6kernelPi      --------------------------
	.section	.nv.info._Z6kernelPi,"",@"SHT_CUDA_INFO"
	.sectionflags	@""
	.align	4


	//----- nvinfo : EIATTR_CUDA_API_VERSION
	.align		4
        /*0000*/ 	.byte	0x04, 0x37
        /*0002*/ 	.short	(.L_8 - .L_7)
.L_7:
        /*0004*/ 	.word	0x00000082


	//----- nvinfo : EIATTR_KPARAM_INFO
	.align		4
.L_8:
        /*0008*/ 	.byte	0x04, 0x17
        /*000a*/ 	.short	(.L_10 - .L_9)
.L_9:
        /*000c*/ 	.word	0x00000000
        /*0010*/ 	.short	0x0000
        /*0012*/ 	.short	0x0000
        /*0014*/ 	.byte	0x00, 0xf5, 0x21, 0x00


	//----- nvinfo : EIATTR_SPARSE_MMA_MASK
	.align		4
.L_10:
        /*0018*/ 	.byte	0x03, 0x50
        /*001a*/ 	.short	0x0000


	//----- nvinfo : EIATTR_MAXREG_COUNT
	.align		4
        /*001c*/ 	.byte	0x03, 0x1b
        /*001e*/ 	.short	0x00ff


	//----- nvinfo : EIATTR_EXTERNS
	.align		4
        /*0020*/ 	.byte	0x04, 0x0f
        /*0022*/ 	.short	(.L_12 - .L_11)


	//   ....[0]....
	.align		4
.L_11:
        /*0024*/ 	.word	index@(vprintf)


	//----- nvinfo : EIATTR_MERCURY_ISA_VERSION
	.align		4
.L_12:
        /*0028*/ 	.byte	0x03, 0x5f
        /*002a*/ 	.short	0x0101


	//----- nvinfo : EIATTR_VRC_CTA_INIT_COUNT
	.align		4
        /*002c*/ 	.byte	0x02, 0x4a
	.zero		1
	.zero		1


	//----- nvinfo : EIATTR_SYSCALL_OFFSETS
	.align		4
        /*0030*/ 	.byte	0x04, 0x46
        /*0032*/ 	.short	(.L_14 - .L_13)


	//   ....[0]....
.L_13:
        /*0034*/ 	.word	0x000001c0


	//----- nvinfo : EIATTR_EXIT_INSTR_OFFSETS
	.align		4
.L_14:
        /*0038*/ 	.byte	0x04, 0x1c
        /*003a*/ 	.short	(.L_16 - .L_15)


	//   ....[0]....
.L_15:
        /*003c*/ 	.word	0x00000200


	//----- nvinfo : EIATTR_CBANK_PARAM_SIZE
	.align		4
.L_16:
        /*0040*/ 	.byte	0x03, 0x19
        /*0042*/ 	.short	0x0008


	//----- nvinfo : EIATTR_PARAM_CBANK
	.align		4
        /*0044*/ 	.byte	0x04, 0x0a
        /*0046*/ 	.short	(.L_18 - .L_17)
	.align		4
.L_17:
        /*0048*/ 	.word	index@(.nv.constant0._Z6kernelPi)
        /*004c*/ 	.short	0x0380
        /*004e*/ 	.short	0x0008


	//----- nvinfo : EIATTR_SW_WAR
	.align		4
.L_18:
        /*0050*/ 	.byte	0x04, 0x36
        /*0052*/ 	.short	(.L_20 - .L_19)
.L_19:
        /*0054*/ 	.word	0x00000008
.L_20:


//--------------------- .nv.callgraph             --------------------------
	.section	.nv.callgraph,"",@"SHT_CUDA_CALLGRAPH"
	.align	4
	.sectionentsize	8
	.align		4
        /*0000*/ 	.word	0x00000000
	.align		4
        /*0004*/ 	.word	0xffffffff
	.align		4
        /*0008*/ 	.word	index@(_Z6kernelPi)
	.align		4
        /*000c*/ 	.word	index@(vprintf)
	.align		4
        /*0010*/ 	.word	0x00000000
	.align		4
        /*0014*/ 	.word	0xfffffffe
	.align		4
        /*0018*/ 	.word	0x00000000
	.align		4
        /*001c*/ 	.word	0xfffffffd
	.align		4
        /*0020*/ 	.word	0x00000000
	.align		4
        /*0024*/ 	.word	0xfffffffc


//--------------------- .nv.constant4             --------------------------
	.section	.nv.constant4,"a",@progbits
	.align	8
	.align		8
.nv.constant4:
        /*0000*/ 	.dword	vprintf
	.align		8
        /*0008*/ 	.dword	$str$1


//--------------------- .text._Z6kernelPi         --------------------------
	.section	.text._Z6kernelPi,"ax",@progbits
	.align	128
        .global         _Z6kernelPi
        .type           _Z6kernelPi,@function
        .size           _Z6kernelPi,(.L_x_2 - _Z6kernelPi)
        .other          _Z6kernelPi,@"STO_CUDA_ENTRY STV_DEFAULT"
_Z6kernelPi:
.text._Z6kernelPi:
[----:B------:R-:W0:Y:S01]  /*0000*/  LDC R1, c[0x0][0x37c] ;  /* 0x0000df00ff017b82 */ /* 0x000e220000000800 */
[----:B------:R-:W1:Y:S01]  /*0010*/  S2R R8, SR_CTAID.X ;  /* 0x0000000000087919 */ /* 0x000e620000002500 */
[----:B------:R-:W2:Y:S06]  /*0020*/  LDCU UR5, c[0x0][0x2fc] ;  /* 0x00005f80ff0577ac */ /* 0x000eac0008000800 */
[----:B------:R-:W1:Y:S01]  /*0030*/  LDC R11, c[0x0][0x370] ;  /* 0x0000dc00ff0b7b82 */ /* 0x000e620000000800 */
[----:B0-----:R-:W-:Y:S01]  /*0040*/  VIADD R1, R1, 0xffffffd0 ;  /* 0xffffffd001017836 */ /* 0x001fe20000000000 */
[----:B------:R-:W1:Y:S01]  /*0050*/  S2R R9, SR_CTAID.Y ;  /* 0x0000000000097919 */ /* 0x000e620000002600 */
[----:B------:R-:W-:Y:S01]  /*0060*/  MOV R0, 0x0 ;  /* 0x0000000000007802 */ /* 0x000fe20000000f00 */
[----:B------:R-:W0:Y:S01]  /*0070*/  LDCU UR4, c[0x0][0x2f8] ;  /* 0x00005f00ff0477ac */ /* 0x000e220008000800 */
[----:B------:R-:W1:Y:S03]  /*0080*/  S2R R10, SR_CTAID.Z ;  /* 0x00000000000a7919 */ /* 0x000e660000002700 */
[----:B------:R-:W3:Y:S01]  /*0090*/  LDC R12, c[0x0][0x374] ;  /* 0x0000dd00ff0c7b82 */ /* 0x000ee20000000800 */
[----:B------:R-:W4:Y:S01]  /*00a0*/  LDCU.64 UR6, c[0x4][0x8] ;  /* 0x01000100ff0677ac */ /* 0x000f220008000a00 */
[----:B------:R-:W3:Y:S01]  /*00b0*/  S2R R14, SR_TID.X ;  /* 0x00000000000e7919 */ /* 0x000ee20000002100 */
[----:B------:R-:W5:Y:S01]  /*00c0*/  LDCU.64 UR36, c[0x0][0x358] ;  /* 0x00006b00ff2477ac */ /* 0x000f620008000a00 */
[----:B------:R-:W3:Y:S04]  /*00d0*/  S2R R15, SR_TID.Y ;  /* 0x00000000000f7919 */ /* 0x000ee80000002200 */
[----:B------:R-:W3:Y:S01]  /*00e0*/  LDC R13, c[0x0][0x378] ;  /* 0x0000de00ff0d7b82 */ /* 0x000ee20000000800 */
[----:B------:R-:W5:Y:S01]  /*00f0*/  S2R R16, SR_TID.Z ;  /* 0x0000000000107919 */ /* 0x000f620000002300 */
[----:B0-----:R-:W-:-:S06]  /*0100*/  IADD3 R6, P0, PT, R1, UR4, RZ ;  /* 0x0000000401067c10 */ /* 0x001fcc000ff1e0ff */
[----:B------:R-:W5:Y:S01]  /*0110*/  LDC R17, c[0x0][0x360] ;  /* 0x0000d800ff117b82 */ /* 0x000f620000000800 */
[----:B----4-:R-:W-:Y:S01]  /*0120*/  IMAD.U32 R4, RZ, RZ, UR6 ;  /* 0x00000006ff047e24 */ /* 0x010fe2000f8e00ff */
[----:B------:R-:W-:Y:S01]  /*0130*/  MOV R5, UR7 ;  /* 0x0000000700057c02 */ /* 0x000fe20008000f00 */
[----:B--2---:R-:W-:-:S05]  /*0140*/  IMAD.X R7, RZ, RZ, UR5, P0 ;  /* 0x00000005ff077e24 */ /* 0x004fca00080e06ff */
[----:B------:R-:W5:Y:S01]  /*0150*/  LDC R18, c[0x0][0x364] ;  /* 0x0000d900ff127b82 */ /* 0x000f620000000800 */
[----:B-1----:R0:W-:Y:S07]  /*0160*/  STL.128 [R1], R8 ;  /* 0x0000000801007387 */ /* 0x0021ee0000100c00 */
[----:B------:R-:W5:Y:S01]  /*0170*/  LDC R19, c[0x0][0x368] ;  /* 0x0000da00ff137b82 */ /* 0x000f620000000800 */
[----:B---3--:R0:W-:Y:S07]  /*0180*/  STL.128 [R1+0x10], R12 ;  /* 0x0000100c01007387 */ /* 0x0081ee0000100c00 */
[----:B------:R0:W1:Y:S01]  /*0190*/  LDC.64 R2, c[0x4][R0] ;  /* 0x0100000000027b82 */ /* 0x0000620000000a00 */
[----:B-----5:R0:W-:Y:S02]  /*01a0*/  STL.128 [R1+0x20], R16 ;  /* 0x0000201001007387 */ /* 0x0201e40000100c00 */
[----:B------:R-:W-:-:S07]  /*01b0*/  LEPC R20, `(.L_x_0) ;  /* 0x000000001014794e */ /* 0x000fce0000000000 */
[----:B01----:R-:W-:Y:S05]  /*01c0*/  CALL.ABS.NOINC R2 ;  /* 0x0000000002007343 */ /* 0x003fea0003c00000 */
.L_x_0:
[----:B------:R-:W0:Y:S01]  /*01d0*/  LDC.64 R2, c[0x0][0x380] ;  /* 0x0000e000ff027b82 */ /* 0x000e220000000a00 */
[----:B------:R-:W-:-:S05]  /*01e0*/  HFMA2 R5, -RZ, RZ, 0, 5.9604644775390625e-08 ;  /* 0x00000001ff057431 */ /* 0x000fca00000001ff */
[----:B0-----:R-:W-:Y:S01]  /*01f0*/  STG.E desc[UR36][R2.64], R5 ;  /* 0x0000000502007986 */ /* 0x001fe2000c101924 */
[----:B------:R-:W-:Y:S05]  /*0200*/  EXIT ;  /* 0x000000000000794d */ /* 0x000fea0003800000 */
.L_x_1:
[----:B------:R-:W-:-:S00]  /*0210*/  BRA `(.L_x_1) ;  /* 0xfffffffc00fc7947 */ /* 0x000fc0000383ffff */
[----:B------:R-:W-:-:S00]  /*0220*/  NOP ;  /* 0x0000000000007918 */ /* 0x000fc00000000000 */
        /* <DEDUP_REMOVED lines=13> */
.L_x_2:


//--------------------- .nv.global.init           --------------------------
	.section	.nv.global.init,"aw",@progbits
.nv.global.init:
	.type		$str$1,@object
	.size		$str$1,(.L_0 - $str$1)
$str$1:
        /*0000*/ 	.byte	0x42, 0x6c, 0x6f, 0x63, 0x6b, 0x20, 0x5b, 0x25, 0x64, 0x2c, 0x25, 0x64, 0x2c, 0x25, 0x64, 0x5d
        /*0010*/ 	.byte	0x20, 0x6f, 0x66, 0x20, 0x5b, 0x25, 0x64, 0x2c, 0x25, 0x64, 0x2c, 0x25, 0x64, 0x5d, 0x2c, 0x20
        /*0020*/ 	.byte	0x54, 0x68, 0x72, 0x65, 0x61, 0x64, 0x20, 0x5b, 0x25, 0x64, 0x2c, 0x25, 0x64, 0x2c, 0x25, 0x64
        /*0030*/ 	.byte	0x5d, 0x20, 0x6f, 0x66, 0x20, 0x5b, 0x25, 0x64, 0x2c, 0x25, 0x64, 0x2c, 0x25, 0x64, 0x5d, 0x0a
        /*0040*/ 	.byte	0x00
.L_0:


//--------------------- .nv.shared.reserved.0     --------------------------
	.section	.nv.shared.reserved.0,"aw",@nobits
	.weak		__nv_reservedSMEM_offset_0_alias
	.size		__nv_reservedSMEM_offset_0_alias, 0, 64
	.other		__nv_reservedSMEM_offset_0_alias,@"STO_CUDA_RESERVED_SHARED STV_DEFAULT"
__nv_reservedSMEM_offset_0_alias:
	.zero		0
	.zero		64


//--------------------- .nv.constant0._Z6kernelPi --------------------------
	.section	.nv.constant0._Z6kernelPi,"a",@progbits
	.sectionflags	@""
	.align	4
.nv.constant0._Z6kernelPi:
	.zero		904


//--------------------- SYMBOLS --------------------------

	.type		.nv.reservedSmem.offset0,@object
	.size		.nv.reservedSmem.offset0,0x4
	.type		vprintf,@function
